//
// Generated by NVIDIA NVVM Compiler
//
// Compiler Build ID: CL-36424714
// Cuda compilation tools, release 13.0, V13.0.88
// Based on NVVM 20.0.0
//

.version 9.0
.target sm_100
.address_size 64

	// .globl	_Z13bitonicKernelPiii

.visible .entry _Z13bitonicKernelPiii(
	.param .u64 .ptr .align 1 _Z13bitonicKernelPiii_param_0,
	.param .u32 _Z13bitonicKernelPiii_param_1,
	.param .u32 _Z13bitonicKernelPiii_param_2
)
{
	.reg .pred 	%p<4>;
	.reg .b32 	%r<23>;
	.reg .b64 	%rd<7>;

	ld.param.u64 	%rd3, [_Z13bitonicKernelPiii_param_0];
	ld.param.u32 	%r7, [_Z13bitonicKernelPiii_param_1];
	ld.param.u32 	%r8, [_Z13bitonicKernelPiii_param_2];
	cvta.to.global.u64 	%rd4, %rd3;
	mov.u32 	%r9, %ctaid.x;
	shl.b32 	%r10, %r9, 10;
	mov.u32 	%r11, %tid.x;
	or.b32  	%r12, %r10, %r11;
	div.s32 	%r13, %r12, %r8;
	mul.lo.s32 	%r14, %r13, %r8;
	shl.b32 	%r15, %r14, 1;
	sub.s32 	%r16, %r12, %r14;
	add.s32 	%r17, %r15, %r16;
	shl.b32 	%r18, %r7, 1;
	div.s32 	%r19, %r17, %r18;
	and.b32  	%r20, %r19, 1;
	setp.eq.b32 	%p1, %r20, 1;
	mul.wide.s32 	%rd5, %r17, 4;
	add.s64 	%rd1, %rd4, %rd5;
	mul.wide.s32 	%rd6, %r8, 4;
	add.s64 	%rd2, %rd1, %rd6;
	@%p1 bra 	$L__BB0_2;
	ld.global.u32 	%r22, [%rd1];
	ld.global.u32 	%r21, [%rd2];
	setp.gt.s32 	%p3, %r22, %r21;
	@%p3 bra 	$L__BB0_3;
	bra.uni 	$L__BB0_4;
$L__BB0_2:
	ld.global.u32 	%r22, [%rd1];
	ld.global.u32 	%r21, [%rd2];
	setp.ge.s32 	%p2, %r22, %r21;
	@%p2 bra 	$L__BB0_4;
$L__BB0_3:
	st.global.u32 	[%rd1], %r21;
	st.global.u32 	[%rd2], %r22;
$L__BB0_4:
	ret;

}


// ===== COMPILED SASS (sm_100) =====

	.target	sm_100

	.elftype	@"ET_EXEC"


//--------------------- .note.nv.tkinfo           --------------------------
	.section	.note.nv.tkinfo,"",@"SHT_NOTE"
	.sectionflags	@"SHF_NOTE_NV_TKINFO"
	.tkinfo
        /*0018*/ 	.word	0x00000002
        /*0030*/ 	.string	""
        /*0030*/ 	.string	"ptxas"
        /*0030*/ 	.string	"Cuda compilation tools, release 13.0, V13.0.88"
        /*0030*/ 	.string	"Build cuda_13.0.r13.0/compiler.36424714_0"
        /*0030*/ 	.string	"-arch sm_100 -m 64 "



//--------------------- .note.nv.cuinfo           --------------------------
	.section	.note.nv.cuinfo,"",@"SHT_NOTE"
	.sectionflags	@"SHF_NOTE_NV_CUINFO"
        /*0018*/ 	.short	0x0002
        /*001a*/ 	.short	0x0064
        /*001c*/ 	.short	0x0082
	.zero		2


//--------------------- .nv.info                  --------------------------
	.section	.nv.info,"",@"SHT_CUDA_INFO"
	.align	4


	//----- nvinfo : EIATTR_REGCOUNT
	.align		4
        /*0000*/ 	.byte	0x04, 0x2f
        /*0002*/ 	.short	(.L_1 - .L_0)
	.align		4
.L_0:
        /*0004*/ 	.word	index@(_Z13bitonicKernelPiii)
        /*0008*/ 	.word	0x0000000c


	//----- nvinfo : EIATTR_FRAME_SIZE
	.align		4
.L_1:
        /*000c*/ 	.byte	0x04, 0x11
        /*000e*/ 	.short	(.L_3 - .L_2)
	.align		4
.L_2:
        /*0010*/ 	.word	index@(_Z13bitonicKernelPiii)
        /*0014*/ 	.word	0x00000000


	//----- nvinfo : EIATTR_MIN_STACK_SIZE
	.align		4
.L_3:
        /*0018*/ 	.byte	0x04, 0x12
        /*001a*/ 	.short	(.L_5 - .L_4)
	.align		4
.L_4:
        /*001c*/ 	.word	index@(_Z13bitonicKernelPiii)
        /*0020*/ 	.word	0x00000000
.L_5:


//--------------------- .nv.compat                --------------------------
	.section	.nv.compat,"",@"SHT_CUDA_COMPAT_INFO"
	.align	4
        /*0000*/ 	.byte	0x02, 0x09, 0x00, 0x00, 0x02, 0x02, 0x01, 0x00, 0x02, 0x05, 0x05, 0x00, 0x03, 0x07, 0x01, 0x01
        /*0010*/ 	.byte	0x02, 0x03, 0x00, 0x00, 0x02, 0x06, 0x01, 0x00, 0x04, 0x0b, 0x08, 0x00, 0x09, 0x00, 0x00, 0x00
        /*0020*/ 	.byte	0x00, 0x00, 0x00, 0x00


//--------------------- .nv.info._Z13bitonicKernelPiii --------------------------
	.section	.nv.info._Z13bitonicKernelPiii,"",@"SHT_CUDA_INFO"
	.sectionflags	@""
	.align	4


	//----- nvinfo : EIATTR_CUDA_API_VERSION
	.align		4
        /*0000*/ 	.byte	0x04, 0x37
        /*0002*/ 	.short	(.L_7 - .L_6)
.L_6:
        /*0004*/ 	.word	0x00000082


	//----- nvinfo : EIATTR_KPARAM_INFO
	.align		4
.L_7:
        /*0008*/ 	.byte	0x04, 0x17
        /*000a*/ 	.short	(.L_9 - .L_8)
.L_8:
        /*000c*/ 	.word	0x00000000
        /*0010*/ 	.short	0x0002
        /*0012*/ 	.short	0x000c
        /*0014*/ 	.byte	0x00, 0xf0, 0x11, 0x00


	//----- nvinfo : EIATTR_KPARAM_INFO
	.align		4
.L_9:
        /*0018*/ 	.byte	0x04, 0x17
        /*001a*/ 	.short	(.L_11 - .L_10)
.L_10:
        /*001c*/ 	.word	0x00000000
        /*0020*/ 	.short	0x0001
        /*0022*/ 	.short	0x0008
        /*0024*/ 	.byte	0x00, 0xf0, 0x11, 0x00


	//----- nvinfo : EIATTR_KPARAM_INFO
	.align		4
.L_11:
        /*0028*/ 	.byte	0x04, 0x17
        /*002a*/ 	.short	(.L_13 - .L_12)
.L_12:
        /*002c*/ 	.word	0x00000000
        /*0030*/ 	.short	0x0000
        /*0032*/ 	.short	0x0000
        /*0034*/ 	.byte	0x00, 0xf5, 0x21, 0x00


	//----- nvinfo : EIATTR_SPARSE_MMA_MASK
	.align		4
.L_13:
        /*0038*/ 	.byte	0x03, 0x50
        /*003a*/ 	.short	0x0000


	//----- nvinfo : EIATTR_MAXREG_COUNT
	.align		4
        /*003c*/ 	.byte	0x03, 0x1b
        /*003e*/ 	.short	0x00ff


	//----- nvinfo : EIATTR_MERCURY_ISA_VERSION
	.align		4
        /*0040*/ 	.byte	0x03, 0x5f
        /*0042*/ 	.short	0x0101


	//----- nvinfo : EIATTR_VRC_CTA_INIT_COUNT
	.align		4
        /*0044*/ 	.byte	0x02, 0x4a
	.zero		1
	.zero		1


	//----- nvinfo : EIATTR_EXIT_INSTR_OFFSETS
	.align		4
        /*0048*/ 	.byte	0x04, 0x1c
        /*004a*/ 	.short	(.L_15 - .L_14)


	//   ....[0]....
.L_14:
        /*004c*/ 	.word	0x00000490


	//   ....[1]....
        /*0050*/ 	.word	0x000004d0


	//   ....[2]....
        /*0054*/ 	.word	0x00000510


	//----- nvinfo : EIATTR_CRS_STACK_SIZE
	.align		4
.L_15:
        /*0058*/ 	.byte	0x04, 0x1e
        /*005a*/ 	.short	(.L_17 - .L_16)
.L_16:
        /*005c*/ 	.word	0x00000000


	//----- nvinfo : EIATTR_CBANK_PARAM_SIZE
	.align		4
.L_17:
        /*0060*/ 	.byte	0x03, 0x19
        /*0062*/ 	.short	0x0010


	//----- nvinfo : EIATTR_PARAM_CBANK
	.align		4
        /*0064*/ 	.byte	0x04, 0x0a
        /*0066*/ 	.short	(.L_19 - .L_18)
	.align		4
.L_18:
        /*0068*/ 	.word	index@(.nv.constant0._Z13bitonicKernelPiii)
        /*006c*/ 	.short	0x0380
        /*006e*/ 	.short	0x0010


	//----- nvinfo : EIATTR_SW_WAR
	.align		4
.L_19:
        /*0070*/ 	.byte	0x04, 0x36
        /*0072*/ 	.short	(.L_21 - .L_20)
.L_20:
        /*0074*/ 	.word	0x00000008
.L_21:


//--------------------- .nv.callgraph             --------------------------
	.section	.nv.callgraph,"",@"SHT_CUDA_CALLGRAPH"
	.align	4
	.sectionentsize	8
	.align		4
        /*0000*/ 	.word	0x00000000
	.align		4
        /*0004*/ 	.word	0xffffffff
	.align		4
        /*0008*/ 	.word	0x00000000
	.align		4
        /*000c*/ 	.word	0xfffffffe
	.align		4
        /*0010*/ 	.word	0x00000000
	.align		4
        /*0014*/ 	.word	0xfffffffd
	.align		4
        /*0018*/ 	.word	0x00000000
	.align		4
        /*001c*/ 	.word	0xfffffffc


//--------------------- .text._Z13bitonicKernelPiii --------------------------
	.section	.text._Z13bitonicKernelPiii,"ax",@progbits
	.align	128
        .global         _Z13bitonicKernelPiii
        .type           _Z13bitonicKernelPiii,@function
        .size           _Z13bitonicKernelPiii,(.L_x_4 - _Z13bitonicKernelPiii)
        .other          _Z13bitonicKernelPiii,@"STO_CUDA_ENTRY STV_DEFAULT"
_Z13bitonicKernelPiii:
.text._Z13bitonicKernelPiii:
[----:B------:R-:W-:Y:S08]  /*0000*/  LDC R1, c[0x0][0x37c] ;  /* 0x0000df00ff017b82 */ /* 0x000ff00000000800 */
[----:B------:R-:W0:Y:S01]  /*0010*/  LDC R0, c[0x0][0x38c] ;  /* 0x0000e300ff007b82 */ /* 0x000e220000000800 */
[----:B------:R-:W1:Y:S01]  /*0020*/  S2R R7, SR_TID.X ;  /* 0x0000000000077919 */ /* 0x000e620000002100 */
[----:B------:R-:W-:Y:S06]  /*0030*/  BSSY.RECONVERGENT B0, `(.L_x_0) ;  /* 0x000004b000007945 */ /* 0x000fec0003800200 */
[----:B------:R-:W2:Y:S08]  /*0040*/  S2UR UR4, SR_CTAID.X ;  /* 0x00000000000479c3 */ /* 0x000eb00000002500 */
[----:B------:R-:W3:Y:S01]  /*0050*/  LDC R6, c[0x0][0x388] ;  /* 0x0000e200ff067b82 */ /* 0x000ee20000000800 */
[----:B0-----:R-:W-:-:S04]  /*0060*/  IABS R8, R0 ;  /* 0x0000000000087213 */ /* 0x001fc80000000000 */
[----:B------:R-:W0:Y:S01]  /*0070*/  I2F.RP R4, R8 ;  /* 0x0000000800047306 */ /* 0x000e220000209400 */
[----:B--2---:R-:W-:-:S06]  /*0080*/  USHF.L.U32 UR4, UR4, 0xa, URZ ;  /* 0x0000000a04047899 */ /* 0x004fcc00080006ff */
[----:B-1----:R-:W-:Y:S01]  /*0090*/  LOP3.LUT R7, R7, UR4, RZ, 0xfc, !PT ;  /* 0x0000000407077c12 */ /* 0x002fe2000f8efcff */
[----:B0-----:R-:W0:Y:S04]  /*00a0*/  MUFU.RCP R4, R4 ;  /* 0x0000000400047308 */ /* 0x001e280000001000 */
[----:B------:R-:W1:Y:S01]  /*00b0*/  LDCU.64 UR4, c[0x0][0x358] ;  /* 0x00006b00ff0477ac */ /* 0x000e620008000a00 */
[----:B0-----:R-:W-:Y:S01]  /*00c0*/  VIADD R2, R4, 0xffffffe ;  /* 0x0ffffffe04027836 */ /* 0x001fe20000000000 */
[----:B------:R-:W-:-:S03]  /*00d0*/  IABS R4, R7 ;  /* 0x0000000700047213 */ /* 0x000fc60000000000 */
[----:B------:R0:W2:Y:S02]  /*00e0*/  F2I.FTZ.U32.TRUNC.NTZ R3, R2 ;  /* 0x0000000200037305 */ /* 0x0000a4000021f000 */
[----:B0-----:R-:W-:Y:S02]  /*00f0*/  IMAD.MOV.U32 R2, RZ, RZ, RZ ;  /* 0x000000ffff027224 */ /* 0x001fe400078e00ff */
[----:B--2---:R-:W-:-:S04]  /*0100*/  IMAD.MOV R5, RZ, RZ, -R3 ;  /* 0x000000ffff057224 */ /* 0x004fc800078e0a03 */
[----:B------:R-:W-:-:S04]  /*0110*/  IMAD R5, R5, R8, RZ ;  /* 0x0000000805057224 */ /* 0x000fc800078e02ff */
[----:B------:R-:W-:Y:S01]  /*0120*/  IMAD.HI.U32 R3, R3, R5, R2 ;  /* 0x0000000503037227 */ /* 0x000fe200078e0002 */
[----:B------:R-:W-:-:S03]  /*0130*/  MOV R5, R4 ;  /* 0x0000000400057202 */ /* 0x000fc60000000f00 */
[----:B---3--:R-:W-:Y:S02]  /*0140*/  IMAD.SHL.U32 R2, R6, 0x2, RZ ;  /* 0x0000000206027824 */ /* 0x008fe400078e00ff */
[----:B------:R-:W-:-:S03]  /*0150*/  IMAD.HI.U32 R4, R3, R5, RZ ;  /* 0x0000000503047227 */ /* 0x000fc600078e00ff */
[----:B------:R-:W-:Y:S01]  /*0160*/  IABS R3, R2 ;  /* 0x0000000200037213 */ /* 0x000fe20000000000 */
[----:B------:R-:W-:-:S04]  /*0170*/  IMAD.MOV R6, RZ, RZ, -R4 ;  /* 0x000000ffff067224 */ /* 0x000fc800078e0a04 */
[C---:B------:R-:W-:Y:S02]  /*0180*/  IMAD R5, R8.reuse, R6, R5 ;  /* 0x0000000608057224 */ /* 0x040fe400078e0205 */
[----:B------:R-:W0:Y:S03]  /*0190*/  I2F.RP R6, R3 ;  /* 0x0000000300067306 */ /* 0x000e260000209400 */
[----:B------:R-:W-:-:S05]  /*01a0*/  ISETP.GT.U32.AND P2, PT, R8, R5, PT ;  /* 0x000000050800720c */ /* 0x000fca0003f44070 */
[----:B0-----:R-:W0:Y:S08]  /*01b0*/  MUFU.RCP R6, R6 ;  /* 0x0000000600067308 */ /* 0x001e300000001000 */
[----:B------:R-:W-:Y:S01]  /*01c0*/  @!P2 IADD3 R5, PT, PT, R5, -R8, RZ ;  /* 0x800000080505a210 */ /* 0x000fe20007ffe0ff */
[----:B------:R-:W-:Y:S01]  /*01d0*/  @!P2 VIADD R4, R4, 0x1 ;  /* 0x000000010404a836 */ /* 0x000fe20000000000 */
[----:B------:R-:W-:-:S02]  /*01e0*/  ISETP.NE.AND P2, PT, R0, RZ, PT ;  /* 0x000000ff0000720c */ /* 0x000fc40003f45270 */
[----:B------:R-:W-:Y:S02]  /*01f0*/  ISETP.GE.U32.AND P0, PT, R5, R8, PT ;  /* 0x000000080500720c */ /* 0x000fe40003f06070 */
[----:B------:R-:W-:-:S04]  /*0200*/  LOP3.LUT R5, R7, R0, RZ, 0x3c, !PT ;  /* 0x0000000007057212 */ /* 0x000fc800078e3cff */
[----:B------:R-:W-:Y:S02]  /*0210*/  ISETP.GE.AND P1, PT, R5, RZ, PT ;  /* 0x000000ff0500720c */ /* 0x000fe40003f26270 */
[----:B0-----:R-:W-:-:S05]  /*0220*/  IADD3 R5, PT, PT, R6, 0xffffffe, RZ ;  /* 0x0ffffffe06057810 */ /* 0x001fca0007ffe0ff */
[----:B------:R-:W-:Y:S01]  /*0230*/  @P0 VIADD R4, R4, 0x1 ;  /* 0x0000000104040836 */ /* 0x000fe20000000000 */
[----:B------:R-:W0:Y:S05]  /*0240*/  F2I.FTZ.U32.TRUNC.NTZ R5, R5 ;  /* 0x0000000500057305 */ /* 0x000e2a000021f000 */
[----:B------:R-:W-:Y:S01]  /*0250*/  @!P1 IMAD.MOV R4, RZ, RZ, -R4 ;  /* 0x000000ffff049224 */ /* 0x000fe200078e0a04 */
[----:B------:R-:W-:-:S05]  /*0260*/  @!P2 LOP3.LUT R4, RZ, R0, RZ, 0x33, !PT ;  /* 0x00000000ff04a212 */ /* 0x000fca00078e33ff */
[----:B------:R-:W-:-:S05]  /*0270*/  IMAD R4, R4, R0, RZ ;  /* 0x0000000004047224 */ /* 0x000fca00078e02ff */
[----:B------:R-:W-:Y:S01]  /*0280*/  IADD3 R7, PT, PT, R7, -R4, RZ ;  /* 0x8000000407077210 */ /* 0x000fe20007ffe0ff */
[----:B0-----:R-:W-:-:S04]  /*0290*/  IMAD.MOV R6, RZ, RZ, -R5 ;  /* 0x000000ffff067224 */ /* 0x001fc800078e0a05 */
[----:B------:R-:W-:Y:S01]  /*02a0*/  IMAD R9, R4, 0x2, R7 ;  /* 0x0000000204097824 */ /* 0x000fe200078e0207 */
[----:B------:R-:W-:Y:S01]  /*02b0*/  IABS R4, R2 ;  /* 0x0000000200047213 */ /* 0x000fe20000000000 */
[----:B------:R-:W-:-:S03]  /*02c0*/  IMAD R7, R6, R3, RZ ;  /* 0x0000000306077224 */ /* 0x000fc600078e02ff */
[----:B------:R-:W-:Y:S01]  /*02d0*/  IABS R6, R9 ;  /* 0x0000000900067213 */ /* 0x000fe20000000000 */
[----:B------:R-:W-:Y:S02]  /*02e0*/  IMAD.MOV R8, RZ, RZ, -R4 ;  /* 0x000000ffff087224 */ /* 0x000fe400078e0a04 */
[----:B------:R-:W-:-:S05]  /*02f0*/  HFMA2 R4, -RZ, RZ, 0, 0 ;  /* 0x00000000ff047431 */ /* 0x000fca00000001ff */
[----:B------:R-:W-:-:S04]  /*0300*/  IMAD.HI.U32 R4, R5, R7, R4 ;  /* 0x0000000705047227 */ /* 0x000fc800078e0004 */
[----:B------:R-:W-:Y:S02]  /*0310*/  IMAD.MOV.U32 R5, RZ, RZ, R6 ;  /* 0x000000ffff057224 */ /* 0x000fe400078e0006 */
[----:B------:R-:W-:Y:S02]  /*0320*/  IMAD.MOV.U32 R7, RZ, RZ, R8 ;  /* 0x000000ffff077224 */ /* 0x000fe400078e0008 */
[----:B------:R-:W-:-:S04]  /*0330*/  IMAD.HI.U32 R6, R4, R5, RZ ;  /* 0x0000000504067227 */ /* 0x000fc800078e00ff */
[----:B------:R-:W-:-:S05]  /*0340*/  IMAD R4, R6, R7, R5 ;  /* 0x0000000706047224 */ /* 0x000fca00078e0205 */
[----:B------:R-:W-:-:S13]  /*0350*/  ISETP.GT.U32.AND P2, PT, R3, R4, PT ;  /* 0x000000040300720c */ /* 0x000fda0003f44070 */
[-C--:B------:R-:W-:Y:S01]  /*0360*/  @!P2 IADD3 R4, PT, PT, R4, -R3.reuse, RZ ;  /* 0x800000030404a210 */ /* 0x080fe20007ffe0ff */
[----:B------:R-:W-:Y:S01]  /*0370*/  @!P2 VIADD R6, R6, 0x1 ;  /* 0x000000010606a836 */ /* 0x000fe20000000000 */
[----:B------:R-:W-:Y:S02]  /*0380*/  ISETP.NE.AND P2, PT, R2, RZ, PT ;  /* 0x000000ff0200720c */ /* 0x000fe40003f45270 */
[----:B------:R-:W-:Y:S02]  /*0390*/  ISETP.GE.U32.AND P0, PT, R4, R3, PT ;  /* 0x000000030400720c */ /* 0x000fe40003f06070 */
[----:B------:R-:W-:Y:S01]  /*03a0*/  LOP3.LUT R3, R9, R2, RZ, 0x3c, !PT ;  /* 0x0000000209037212 */ /* 0x000fe200078e3cff */
[----:B------:R-:W0:Y:S03]  /*03b0*/  LDC.64 R4, c[0x0][0x380] ;  /* 0x0000e000ff047b82 */ /* 0x000e260000000a00 */
[----:B------:R-:W-:-:S07]  /*03c0*/  ISETP.GE.AND P1, PT, R3, RZ, PT ;  /* 0x000000ff0300720c */ /* 0x000fce0003f26270 */
[----:B------:R-:W-:-:S06]  /*03d0*/  @P0 VIADD R6, R6, 0x1 ;  /* 0x0000000106060836 */ /* 0x000fcc0000000000 */
[----:B------:R-:W-:Y:S02]  /*03e0*/  @!P1 IADD3 R6, PT, PT, -R6, RZ, RZ ;  /* 0x000000ff06069210 */ /* 0x000fe40007ffe1ff */
[----:B------:R-:W-:-:S04]  /*03f0*/  @!P2 LOP3.LUT R6, RZ, R2, RZ, 0x33, !PT ;  /* 0x00000002ff06a212 */ /* 0x000fc800078e33ff */
[----:B------:R-:W-:Y:S01]  /*0400*/  LOP3.LUT R6, R6, 0x1, RZ, 0xc0, !PT ;  /* 0x0000000106067812 */ /* 0x000fe200078ec0ff */
[----:B0-----:R-:W-:-:S03]  /*0410*/  IMAD.WIDE R4, R9, 0x4, R4 ;  /* 0x0000000409047825 */ /* 0x001fc600078e0204 */
[----:B------:R-:W-:Y:S01]  /*0420*/  ISETP.NE.U32.AND P0, PT, R6, 0x1, PT ;  /* 0x000000010600780c */ /* 0x000fe20003f05070 */
[----:B------:R-:W-:-:S12]  /*0430*/  IMAD.WIDE R2, R0, 0x4, R4 ;  /* 0x0000000400027825 */ /* 0x000fd800078e0204 */
[----:B-1----:R-:W-:Y:S05]  /*0440*/  @!P0 BRA `(.L_x_1) ;  /* 0x0000000000148947 */ /* 0x002fea0003800000 */
[----:B------:R-:W2:Y:S04]  /*0450*/  LDG.E R7, desc[UR4][R4.64] ;  /* 0x0000000404077981 */ /* 0x000ea8000c1e1900 */
[----:B------:R-:W2:Y:S02]  /*0460*/  LDG.E R0, desc[UR4][R2.64] ;  /* 0x0000000402007981 */ /* 0x000ea4000c1e1900 */
[----:B--2---:R-:W-:-:S13]  /*0470*/  ISETP.GT.AND P0, PT, R7, R0, PT ;  /* 0x000000000700720c */ /* 0x004fda0003f04270 */
[----:B------:R-:W-:Y:S05]  /*0480*/  @P0 BRA `(.L_x_2) ;  /* 0x0000000000140947 */ /* 0x000fea0003800000 */
[----:B------:R-:W-:Y:S05]  /*0490*/  EXIT ;  /* 0x000000000000794d */ /* 0x000fea0003800000 */
.L_x_1:
[----:B------:R-:W2:Y:S04]  /*04a0*/  LDG.E R7, desc[UR4][R4.64] ;  /* 0x0000000404077981 */ /* 0x000ea8000c1e1900 */
[----:B------:R-:W2:Y:S02]  /*04b0*/  LDG.E R0, desc[UR4][R2.64] ;  /* 0x0000000402007981 */ /* 0x000ea4000c1e1900 */
[----:B--2---:R-:W-:-:S13]  /*04c0*/  ISETP.GE.AND P0, PT, R7, R0, PT ;  /* 0x000000000700720c */ /* 0x004fda0003f06270 */
[----:B------:R-:W-:Y:S05]  /*04d0*/  @P0 EXIT ;  /* 0x000000000000094d */ /* 0x000fea0003800000 */
.L_x_2:
[----:B------:R-:W-:Y:S05]  /*04e0*/  BSYNC.RECONVERGENT B0 ;  /* 0x0000000000007941 */ /* 0x000fea0003800200 */
.L_x_0:
[----:B------:R-:W-:Y:S04]  /*04f0*/  STG.E desc[UR4][R4.64], R0 ;  /* 0x0000000004007986 */ /* 0x000fe8000c101904 */
[----:B------:R-:W-:Y:S01]  /*0500*/  STG.E desc[UR4][R2.64], R7 ;  /* 0x0000000702007986 */ /* 0x000fe2000c101904 */
[----:B------:R-:W-:Y:S05]  /*0510*/  EXIT ;  /* 0x000000000000794d */ /* 0x000fea0003800000 */
.L_x_3:
[----:B------:R-:W-:-:S00]  /*0520*/  BRA `(.L_x_3) ;  /* 0xfffffffc00fc7947 */ /* 0x000fc0000383ffff */
[----:B------:R-:W-:-:S00]  /*0530*/  NOP ;  /* 0x0000000000007918 */ /* 0x000fc00000000000 */
        /* <DEDUP_REMOVED lines=12> */
.L_x_4:


//--------------------- .nv.shared.reserved.0     --------------------------
	.section	.nv.shared.reserved.0,"aw",@nobits
	.weak		__nv_reservedSMEM_offset_0_alias
	.size		__nv_reservedSMEM_offset_0_alias, 0, 64
	.other		__nv_reservedSMEM_offset_0_alias,@"STO_CUDA_RESERVED_SHARED STV_DEFAULT"
__nv_reservedSMEM_offset_0_alias:
	.zero		0
	.zero		64


//--------------------- .nv.constant0._Z13bitonicKernelPiii --------------------------
	.section	.nv.constant0._Z13bitonicKernelPiii,"a",@progbits
	.sectionflags	@""
	.align	4
.nv.constant0._Z13bitonicKernelPiii:
	.zero		912


//--------------------- SYMBOLS --------------------------

	.type		.nv.reservedSmem.offset0,@object
	.size		.nv.reservedSmem.offset0,0x4
